	.headerflags	@"EF_CUDA_TEXMODE_UNIFIED EF_CUDA_64BIT_ADDRESS EF_CUDA_ACCELERATORS EF_CUDA_SM90 EF_CUDA_VIRTUAL_SM(EF_CUDA_SM90)"
	.elftype	@"ET_EXEC"


//--------------------- .nv.info                  --------------------------
	.section	.nv.info,"",@"SHT_CUDA_INFO"
	.align	4


	//----- nvinfo : EIATTR_REGCOUNT
	.align		4
        /*0000*/ 	.byte	0x04, 0x2f
        /*0002*/ 	.short	(.L_3 - .L_2)
	.align		4
.L_2:
        /*0004*/ 	.word	index@(triton_poi_fused__native_batch_norm_legit_no_training_cat_relu_47)
        /*0008*/ 	.word	0x00000017


	//----- nvinfo : EIATTR_MIN_STACK_SIZE
	.align		4
.L_3:
        /*000c*/ 	.byte	0x04, 0x12
        /*000e*/ 	.short	(.L_5 - .L_4)
	.align		4
.L_4:
        /*0010*/ 	.word	index@(triton_poi_fused__native_batch_norm_legit_no_training_cat_relu_47)
        /*0014*/ 	.word	0x00000000


	//----- nvinfo : EIATTR_FRAME_SIZE
	.align		4
.L_5:
        /*0018*/ 	.byte	0x04, 0x11
        /*001a*/ 	.short	(.L_7 - .L_6)
	.align		4
.L_6:
        /*001c*/ 	.word	index@(triton_poi_fused__native_batch_norm_legit_no_training_cat_relu_47)
        /*0020*/ 	.word	0x00000000


	//----- nvinfo : EIATTR_MIN_STACK_SIZE
	.align		4
.L_7:
        /*0024*/ 	.byte	0x04, 0x12
        /*0026*/ 	.short	(.L_9 - .L_8)
	.align		4
.L_8:
        /*0028*/ 	.word	index@(triton_poi_fused__native_batch_norm_legit_no_training_cat_relu_47)
        /*002c*/ 	.word	0x00000000
.L_9:


//--------------------- .nv.info.triton_poi_fused__native_batch_norm_legit_no_training_cat_relu_47 --------------------------
	.section	.nv.info.triton_poi_fused__native_batch_norm_legit_no_training_cat_relu_47,"",@"SHT_CUDA_INFO"
	.sectionflags	@""
	.align	4


	//----- nvinfo : EIATTR_CUDA_API_VERSION
	.align		4
        /*0000*/ 	.byte	0x04, 0x37
        /*0002*/ 	.short	(.L_11 - .L_10)
.L_10:
        /*0004*/ 	.word	0x0000007c


	//----- nvinfo : EIATTR_KPARAM_INFO
	.align		4
.L_11:
        /*0008*/ 	.byte	0x04, 0x17
        /*000a*/ 	.short	(.L_13 - .L_12)
.L_12:
        /*000c*/ 	.word	0x00000000
        /*0010*/ 	.short	0x0008
        /*0012*/ 	.short	0x0040
        /*0014*/ 	.byte	0x00, 0xf0, 0x11, 0x00


	//----- nvinfo : EIATTR_KPARAM_INFO
	.align		4
.L_13:
        /*0018*/ 	.byte	0x04, 0x17
        /*001a*/ 	.short	(.L_15 - .L_14)
.L_14:
        /*001c*/ 	.word	0x00000000
        /*0020*/ 	.short	0x0007
        /*0022*/ 	.short	0x0038
        /*0024*/ 	.byte	0x00, 0xf4, 0x21, 0x00


	//----- nvinfo : EIATTR_KPARAM_INFO
	.align		4
.L_15:
        /*0028*/ 	.byte	0x04, 0x17
        /*002a*/ 	.short	(.L_17 - .L_16)
.L_16:
        /*002c*/ 	.word	0x00000000
        /*0030*/ 	.short	0x0006
        /*0032*/ 	.short	0x0030
        /*0034*/ 	.byte	0x00, 0xf4, 0x21, 0x00


	//----- nvinfo : EIATTR_KPARAM_INFO
	.align		4
.L_17:
        /*0038*/ 	.byte	0x04, 0x17
        /*003a*/ 	.short	(.L_19 - .L_18)
.L_18:
        /*003c*/ 	.word	0x00000000
        /*0040*/ 	.short	0x0005
        /*0042*/ 	.short	0x0028
        /*0044*/ 	.byte	0x00, 0xf4, 0x21, 0x00


	//----- nvinfo : EIATTR_KPARAM_INFO
	.align		4
.L_19:
        /*0048*/ 	.byte	0x04, 0x17
        /*004a*/ 	.short	(.L_21 - .L_20)
.L_20:
        /*004c*/ 	.word	0x00000000
        /*0050*/ 	.short	0x0004
        /*0052*/ 	.short	0x0020
        /*0054*/ 	.byte	0x00, 0xf4, 0x21, 0x00


	//----- nvinfo : EIATTR_KPARAM_INFO
	.align		4
.L_21:
        /*0058*/ 	.byte	0x04, 0x17
        /*005a*/ 	.short	(.L_23 - .L_22)
.L_22:
        /*005c*/ 	.word	0x00000000
        /*0060*/ 	.short	0x0003
        /*0062*/ 	.short	0x0018
        /*0064*/ 	.byte	0x00, 0xf4, 0x21, 0x00


	//----- nvinfo : EIATTR_KPARAM_INFO
	.align		4
.L_23:
        /*0068*/ 	.byte	0x04, 0x17
        /*006a*/ 	.short	(.L_25 - .L_24)
.L_24:
        /*006c*/ 	.word	0x00000000
        /*0070*/ 	.short	0x0002
        /*0072*/ 	.short	0x0010
        /*0074*/ 	.byte	0x00, 0xf4, 0x21, 0x00


	//----- nvinfo : EIATTR_KPARAM_INFO
	.align		4
.L_25:
        /*0078*/ 	.byte	0x04, 0x17
        /*007a*/ 	.short	(.L_27 - .L_26)
.L_26:
        /*007c*/ 	.word	0x00000000
        /*0080*/ 	.short	0x0001
        /*0082*/ 	.short	0x0008
        /*0084*/ 	.byte	0x00, 0xf4, 0x21, 0x00


	//----- nvinfo : EIATTR_KPARAM_INFO
	.align		4
.L_27:
        /*0088*/ 	.byte	0x04, 0x17
        /*008a*/ 	.short	(.L_29 - .L_28)
.L_28:
        /*008c*/ 	.word	0x00000000
        /*0090*/ 	.short	0x0000
        /*0092*/ 	.short	0x0000
        /*0094*/ 	.byte	0x00, 0xf4, 0x21, 0x00


	//----- nvinfo : EIATTR_SPARSE_MMA_MASK
	.align		4
.L_29:
        /*0098*/ 	.byte	0x03, 0x50
        /*009a*/ 	.short	0x0000


	//----- nvinfo : EIATTR_MAXREG_COUNT
	.align		4
        /*009c*/ 	.byte	0x03, 0x1b
        /*009e*/ 	.short	0x00ff


	//----- nvinfo : EIATTR_EXIT_INSTR_OFFSETS
	.align		4
        /*00a0*/ 	.byte	0x04, 0x1c
        /*00a2*/ 	.short	(.L_31 - .L_30)


	//   ....[0]....
.L_30:
        /*00a4*/ 	.word	0x00000510


	//   ....[1]....
        /*00a8*/ 	.word	0x00000530


	//----- nvinfo : EIATTR_REQNTID
	.align		4
.L_31:
        /*00ac*/ 	.byte	0x04, 0x10
        /*00ae*/ 	.short	(.L_33 - .L_32)
.L_32:
        /*00b0*/ 	.word	0x00000080
        /*00b4*/ 	.word	0x00000001
        /*00b8*/ 	.word	0x00000001


	//----- nvinfo : EIATTR_CBANK_PARAM_SIZE
	.align		4
.L_33:
        /*00bc*/ 	.byte	0x03, 0x19
        /*00be*/ 	.short	0x0044


	//----- nvinfo : EIATTR_PARAM_CBANK
	.align		4
        /*00c0*/ 	.byte	0x04, 0x0a
        /*00c2*/ 	.short	(.L_35 - .L_34)
	.align		4
.L_34:
        /*00c4*/ 	.word	index@(.nv.constant0.triton_poi_fused__native_batch_norm_legit_no_training_cat_relu_47)
        /*00c8*/ 	.short	0x0210
        /*00ca*/ 	.short	0x0044


	//----- nvinfo : EIATTR_SW_WAR
	.align		4
.L_35:
        /*00cc*/ 	.byte	0x04, 0x36
        /*00ce*/ 	.short	(.L_37 - .L_36)
.L_36:
        /*00d0*/ 	.word	0x00000008
.L_37:


//--------------------- .nv.callgraph             --------------------------
	.section	.nv.callgraph,"",@"SHT_CUDA_CALLGRAPH"
	.align	4
	.sectionentsize	8
	.align		4
        /*0000*/ 	.word	0x00000000
	.align		4
        /*0004*/ 	.word	0xffffffff
	.align		4
        /*0008*/ 	.word	0x00000000
	.align		4
        /*000c*/ 	.word	0xfffffffe
	.align		4
        /*0010*/ 	.word	0x00000000
	.align		4
        /*0014*/ 	.word	0xfffffffd
	.align		4
        /*0018*/ 	.word	0x00000000
	.align		4
        /*001c*/ 	.word	0xfffffffc


//--------------------- .nv.constant4             --------------------------
	.section	.nv.constant4,"a",@progbits
	.align	8
	.align		8
.nv.constant4:
        /*0000*/ 	.dword	_$_str
	.align		8
        /*0008*/ 	.dword	_$_str_$_2


//--------------------- .text.triton_poi_fused__native_batch_norm_legit_no_training_cat_relu_47 --------------------------
	.section	.text.triton_poi_fused__native_batch_norm_legit_no_training_cat_relu_47,"ax",@progbits
	.align	128
        .global         triton_poi_fused__native_batch_norm_legit_no_training_cat_relu_47
        .type           triton_poi_fused__native_batch_norm_legit_no_training_cat_relu_47,@function
        .size           triton_poi_fused__native_batch_norm_legit_no_training_cat_relu_47,(.L_x_1 - triton_poi_fused__native_batch_norm_legit_no_training_cat_relu_47)
        .other          triton_poi_fused__native_batch_norm_legit_no_training_cat_relu_47,@"STO_CUDA_ENTRY STV_DEFAULT"
triton_poi_fused__native_batch_norm_legit_no_training_cat_relu_47:
.text.triton_poi_fused__native_batch_norm_legit_no_training_cat_relu_47:
[----:B------:R-:W0:Y:S01]  /*0000*/  LDC R1, c[0x0][0x28] ;  /* 0x00000a00ff017b82 */ /* 0x000e220000000800 */
[----:B------:R-:W1:Y:S07]  /*0010*/  S2R R2, SR_TID.X ;  /* 0x0000000000027919 */ /* 0x000e6e0000002100 */
[----:B------:R-:W2:Y:S01]  /*0020*/  LDC.64 R14, c[0x0][0x228] ;  /* 0x00008a00ff0e7b82 */ /* 0x000ea20000000a00 */
[----:B------:R-:W-:Y:S01]  /*0030*/  IMAD.MOV.U32 R4, RZ, RZ, RZ ;  /* 0x000000ffff047224 */ /* 0x000fe200078e00ff */
[----:B------:R-:W-:Y:S01]  /*0040*/  ULDC.64 UR4, c[0x0][0x208] ;  /* 0x0000820000047ab9 */ /* 0x000fe20000000a00 */
[----:B------:R-:W3:Y:S01]  /*0050*/  S2R R3, SR_CTAID.X ;  /* 0x0000000000037919 */ /* 0x000ee20000002500 */
[----:B------:R-:W-:-:S04]  /*0060*/  ULDC.64 UR6, c[0x0][0x218] ;  /* 0x0000860000067ab9 */ /* 0x000fc80000000a00 */
[----:B------:R-:W4:Y:S08]  /*0070*/  LDC.64 R12, c[0x0][0x210] ;  /* 0x00008400ff0c7b82 */ /* 0x000f300000000a00 */
[----:B------:R-:W5:Y:S08]  /*0080*/  LDC.64 R10, c[0x0][0x220] ;  /* 0x00008800ff0a7b82 */ /* 0x000f700000000a00 */
[----:B------:R-:W4:Y:S01]  /*0090*/  LDC.64 R8, c[0x0][0x230] ;  /* 0x00008c00ff087b82 */ /* 0x000f220000000a00 */
[----:B-1----:R-:W-:-:S05]  /*00a0*/  LOP3.LUT R2, R2, 0x7f, RZ, 0xc0, !PT ;  /* 0x0000007f02027812 */ /* 0x002fca00078ec0ff */
[----:B---3--:R-:W-:-:S05]  /*00b0*/  IMAD R3, R3, 0x80, R2 ;  /* 0x0000008003037824 */ /* 0x008fca00078e0202 */
[----:B------:R-:W-:Y:S02]  /*00c0*/  SHF.R.S32.HI R2, RZ, 0x1f, R3 ;  /* 0x0000001fff027819 */ /* 0x000fe40000011403 */
[----:B------:R-:W-:Y:S02]  /*00d0*/  ISETP.GE.AND P0, PT, R3, 0x5c80, PT ;  /* 0x00005c800300780c */ /* 0x000fe40003f06270 */
[----:B------:R-:W-:-:S04]  /*00e0*/  LEA.HI R6, R2, R3, RZ, 0x4 ;  /* 0x0000000302067211 */ /* 0x000fc800078f20ff */
[----:B------:R-:W-:-:S05]  /*00f0*/  SHF.R.S32.HI R5, RZ, 0x4, R6 ;  /* 0x00000004ff057819 */ /* 0x000fca0000011406 */
[----:B------:R-:W-:-:S05]  /*0100*/  IMAD.HI R0, R5, -0x4ee02c47, R4 ;  /* 0xb11fd3b905007827 */ /* 0x000fca00078e0204 */
[----:B------:R-:W-:-:S04]  /*0110*/  SHF.R.U32.HI R7, RZ, 0x1f, R0 ;  /* 0x0000001fff077819 */ /* 0x000fc80000011600 */
[----:B------:R-:W-:Y:S01]  /*0120*/  LEA.HI.SX32 R7, R0, R7, 0x18 ;  /* 0x0000000700077211 */ /* 0x000fe200078fc2ff */
[----:B------:R-:W-:-:S04]  /*0130*/  IMAD.MOV.U32 R0, RZ, RZ, RZ ;  /* 0x000000ffff007224 */ /* 0x000fc800078e00ff */
[----:B------:R-:W-:-:S04]  /*0140*/  IMAD R7, R7, -0x172, R5 ;  /* 0xfffffe8e07077824 */ /* 0x000fc800078e0205 */
[----:B--2---:R-:W-:Y:S01]  /*0150*/  IMAD.WIDE R14, R7, 0x4, R14 ;  /* 0x00000004070e7825 */ /* 0x004fe200078e020e */
[----:B------:R-:W-:-:S04]  /*0160*/  HFMA2.MMA R2, -RZ, RZ, 0, 0 ;  /* 0x00000000ff027435 */ /* 0x000fc800000001ff */
[----:B------:R1:W2:Y:S01]  /*0170*/  @!P0 LDG.E.EL R0, desc[UR4][R14.64] ;  /* 0x000000040e008981 */ /* 0x0002a2000c2e1900 */
[C---:B------:R-:W-:Y:S02]  /*0180*/  ISETP.GE.AND P1, PT, R7.reuse, 0x166, PT ;  /* 0x000001660700780c */ /* 0x040fe40003f26270 */
[----:B------:R-:W-:Y:S02]  /*0190*/  ISETP.GT.AND P3, PT, R7, 0x165, !P0 ;  /* 0x000001650700780c */ /* 0x000fe40004764270 */
[C---:B------:R-:W-:Y:S01]  /*01a0*/  ISETP.LT.AND P2, PT, R3.reuse, 0x5c80, !P1 ;  /* 0x00005c800300780c */ /* 0x040fe20004f41270 */
[----:B------:R-:W-:-:S04]  /*01b0*/  IMAD.HI R2, R3, -0x4ee02c47, R2 ;  /* 0xb11fd3b903027827 */ /* 0x000fc800078e0202 */
[----:B-1----:R-:W-:Y:S01]  /*01c0*/  IMAD.SHL.U32 R15, R7, 0x10, RZ ;  /* 0x00000010070f7824 */ /* 0x002fe200078e00ff */
[----:B------:R-:W-:-:S04]  /*01d0*/  SHF.R.U32.HI R5, RZ, 0x1f, R2 ;  /* 0x0000001fff057819 */ /* 0x000fc80000011602 */
[----:B------:R-:W-:Y:S02]  /*01e0*/  LEA.HI.SX32 R17, R2, R5, 0x14 ;  /* 0x0000000502117211 */ /* 0x000fe400078fa2ff */
[----:B------:R-:W-:Y:S01]  /*01f0*/  LOP3.LUT R2, R6, 0xfffffff0, RZ, 0xc0, !PT ;  /* 0xfffffff006027812 */ /* 0x000fe200078ec0ff */
[----:B------:R-:W1:Y:S02]  /*0200*/  LDC.64 R4, c[0x0][0x238] ;  /* 0x00008e00ff047b82 */ /* 0x000e640000000a00 */
[----:B------:R-:W-:Y:S02]  /*0210*/  IMAD R14, R17, 0xc0, RZ ;  /* 0x000000c0110e7824 */ /* 0x000fe400078e02ff */
[----:B------:R-:W-:Y:S02]  /*0220*/  IMAD.IADD R2, R3, 0x1, -R2 ;  /* 0x0000000103027824 */ /* 0x000fe400078e0a02 */
[----:B------:R-:W-:-:S03]  /*0230*/  IMAD R6, R17, -0x1720, R3 ;  /* 0xffffe8e011067824 */ /* 0x000fc600078e0203 */
[----:B------:R-:W-:Y:S01]  /*0240*/  SHF.R.S32.HI R16, RZ, 0x1f, R2 ;  /* 0x0000001fff107819 */ /* 0x000fe20000011402 */
[----:B------:R-:W-:Y:S01]  /*0250*/  IMAD R17, R17, 0x1660, R6 ;  /* 0x0000166011117824 */ /* 0x000fe200078e0206 */
[--C-:B------:R-:W-:Y:S02]  /*0260*/  IADD3 R2, P4, P5, R15, R2, R14.reuse ;  /* 0x000000020f027210 */ /* 0x100fe40007d9e00e */
[----:B------:R-:W-:Y:S02]  /*0270*/  SHF.R.S32.HI R14, RZ, 0x1f, R14 ;  /* 0x0000001fff0e7819 */ /* 0x000fe4000001140e */
[----:B------:R-:W-:Y:S02]  /*0280*/  SHF.R.S32.HI R15, RZ, 0x1f, R15 ;  /* 0x0000001fff0f7819 */ /* 0x000fe4000001140f */
[----:B------:R-:W-:Y:S02]  /*0290*/  MOV R6, RZ ;  /* 0x000000ff00067202 */ /* 0x000fe40000000f00 */
[----:B------:R-:W-:Y:S01]  /*02a0*/  IADD3.X R15, R15, R16, R14, P4, P5 ;  /* 0x000000100f0f7210 */ /* 0x000fe200027ea40e */
[----:B----4-:R-:W-:Y:S01]  /*02b0*/  IMAD.WIDE R16, R17, 0x4, R12 ;  /* 0x0000000411107825 */ /* 0x010fe200078e020c */
[----:B------:R-:W-:-:S04]  /*02c0*/  LEA R18, P4, R2, UR6, 0x2 ;  /* 0x0000000602127c11 */ /* 0x000fc8000f8810ff */
[----:B------:R-:W-:Y:S01]  /*02d0*/  LEA.HI.X R19, R2, UR7, R15, 0x2, P4 ;  /* 0x0000000702137c11 */ /* 0x000fe2000a0f140f */
[----:B------:R-:W-:Y:S01]  /*02e0*/  IMAD.MOV.U32 R2, RZ, RZ, RZ ;  /* 0x000000ffff027224 */ /* 0x000fe200078e00ff */
[----:B------:R-:W3:Y:S01]  /*02f0*/  @P2 LDG.E R6, desc[UR4][R16.64] ;  /* 0x0000000410062981 */ /* 0x000ee2000c1e1900 */
[----:B------:R-:W-:Y:S02]  /*0300*/  IMAD.MOV.U32 R12, RZ, RZ, RZ ;  /* 0x000000ffff0c7224 */ /* 0x000fe400078e00ff */
[C---:B-----5:R-:W-:Y:S02]  /*0310*/  IMAD.WIDE R10, R7.reuse, 0x4, R10 ;  /* 0x00000004070a7825 */ /* 0x060fe400078e020a */
[----:B------:R-:W4:Y:S02]  /*0320*/  @P3 LDG.E R2, desc[UR4][R18.64+-0x5980] ;  /* 0xffa6800412023981 */ /* 0x000f24000c1e1900 */
[C---:B0-----:R-:W-:Y:S02]  /*0330*/  IMAD.WIDE R14, R7.reuse, 0x4, R8 ;  /* 0x00000004070e7825 */ /* 0x041fe400078e0208 */
[----:B------:R0:W5:Y:S01]  /*0340*/  @!P0 LDG.E.EL R12, desc[UR4][R10.64] ;  /* 0x000000040a0c8981 */ /* 0x000162000c2e1900 */
[----:B------:R-:W0:Y:S01]  /*0350*/  LDC.64 R8, c[0x0][0x240] ;  /* 0x00009000ff087b82 */ /* 0x000e220000000a00 */
[----:B-1----:R-:W-:Y:S01]  /*0360*/  IMAD.WIDE R4, R7, 0x4, R4 ;  /* 0x0000000407047825 */ /* 0x002fe200078e0204 */
[----:B------:R-:W-:-:S03]  /*0370*/  HFMA2.MMA R7, -RZ, RZ, 0, 0 ;  /* 0x00000000ff077435 */ /* 0x000fc600000001ff */
[----:B------:R-:W-:-:S06]  /*0380*/  IMAD.MOV.U32 R20, RZ, RZ, RZ ;  /* 0x000000ffff147224 */ /* 0x000fcc00078e00ff */
[----:B------:R1:W5:Y:S04]  /*0390*/  @!P0 LDG.E.EL R20, desc[UR4][R4.64] ;  /* 0x0000000404148981 */ /* 0x000368000c2e1900 */
[----:B------:R0:W5:Y:S02]  /*03a0*/  @!P0 LDG.E.EL R7, desc[UR4][R14.64] ;  /* 0x000000040e078981 */ /* 0x000164000c2e1900 */
[----:B0-----:R-:W-:Y:S01]  /*03b0*/  MOV R10, 0x3e800000 ;  /* 0x3e800000000a7802 */ /* 0x001fe20000000f00 */
[----:B-1----:R-:W0:Y:S01]  /*03c0*/  LDC.64 R4, c[0x0][0x248] ;  /* 0x00009200ff047b82 */ /* 0x002e220000000a00 */
[----:B------:R-:W-:-:S04]  /*03d0*/  IMAD.WIDE R8, R3, 0x4, R8 ;  /* 0x0000000403087825 */ /* 0x000fc800078e0208 */
[----:B0-----:R-:W-:-:S04]  /*03e0*/  IMAD.WIDE R4, R3, 0x4, R4 ;  /* 0x0000000403047825 */ /* 0x001fc800078e0204 */
[----:B--2---:R-:W-:-:S04]  /*03f0*/  FADD R0, R0, 9.9999997473787516356e-06 ;  /* 0x3727c5ac00007421 */ /* 0x004fc80000000000 */
[----:B------:R-:W0:Y:S02]  /*0400*/  MUFU.SQRT R13, R0 ;  /* 0x00000000000d7308 */ /* 0x000e240000002000 */
[C---:B0-----:R-:W-:Y:S02]  /*0410*/  FSETP.GT.AND P4, PT, R13.reuse, 8.50705917302346158658e+37, PT ;  /* 0x7e8000000d00780b */ /* 0x041fe40003f84000 */
[----:B------:R-:W-:-:S11]  /*0420*/  FSETP.GEU.AND P5, PT, R13, 1.175494350822287508e-38, PT ;  /* 0x008000000d00780b */ /* 0x000fd60003fae000 */
[----:B------:R-:W-:-:S04]  /*0430*/  @P4 FMUL R13, R13, 0.25 ;  /* 0x3e8000000d0d4820 */ /* 0x000fc80000400000 */
[----:B------:R-:W-:-:S06]  /*0440*/  @!P5 FMUL R13, R13, 16777216 ;  /* 0x4b8000000d0dd820 */ /* 0x000fcc0000400000 */
[----:B------:R-:W0:Y:S01]  /*0450*/  MUFU.RCP R13, R13 ;  /* 0x0000000d000d7308 */ /* 0x000e220000001000 */
[----:B---3--:R-:W-:Y:S02]  /*0460*/  SEL R11, R6, RZ, P2 ;  /* 0x000000ff060b7207 */ /* 0x008fe40001000000 */
[----:B------:R-:W-:Y:S02]  /*0470*/  FSEL R6, R10, 1, P4 ;  /* 0x3f8000000a067808 */ /* 0x000fe40002000000 */
[----:B----4-:R-:W-:-:S03]  /*0480*/  @P1 SEL R11, R2, RZ, P3 ;  /* 0x000000ff020b1207 */ /* 0x010fc60001800000 */
[----:B------:R-:W-:Y:S02]  /*0490*/  @!P5 FMUL R6, R6, 16777216 ;  /* 0x4b8000000606d820 */ /* 0x000fe40000400000 */
[----:B-----5:R-:W-:Y:S02]  /*04a0*/  FADD R12, R11, -R12 ;  /* 0x8000000c0b0c7221 */ /* 0x020fe40000000000 */
[----:B0-----:R-:W-:-:S04]  /*04b0*/  FMUL R15, R13, R6 ;  /* 0x000000060d0f7220 */ /* 0x001fc80000400000 */
[----:B------:R-:W-:Y:S01]  /*04c0*/  FMUL R15, R12, R15 ;  /* 0x0000000f0c0f7220 */ /* 0x000fe20000400000 */
[----:B------:R0:W-:Y:S03]  /*04d0*/  @!P0 STG.E desc[UR4][R8.64], R11 ;  /* 0x0000000b08008986 */ /* 0x0001e6000c101904 */
[----:B------:R-:W-:-:S05]  /*04e0*/  FFMA R7, R15, R7, R20 ;  /* 0x000000070f077223 */ /* 0x000fca0000000014 */
[----:B------:R-:W-:-:S04]  /*04f0*/  FSETP.GEU.AND P1, PT, R7, RZ, PT ;  /* 0x000000ff0700720b */ /* 0x000fc80003f2e000 */
[----:B------:R-:W-:Y:S01]  /*0500*/  FSEL R7, R7, RZ, P1 ;  /* 0x000000ff07077208 */ /* 0x000fe20000800000 */
[----:B0-----:R-:W-:Y:S08]  /*0510*/  @P0 EXIT ;  /* 0x000000000000094d */ /* 0x001ff00003800000 */
[----:B------:R-:W-:Y:S01]  /*0520*/  STG.E desc[UR4][R4.64], R7 ;  /* 0x0000000704007986 */ /* 0x000fe2000c101904 */
[----:B------:R-:W-:Y:S05]  /*0530*/  EXIT ;  /* 0x000000000000794d */ /* 0x000fea0003800000 */
.L_x_0:
[----:B------:R-:W-:-:S00]  /*0540*/  BRA `(.L_x_0) ;  /* 0xfffffffc00fc7947 */ /* 0x000fc0000383ffff */
[----:B------:R-:W-:-:S00]  /*0550*/  NOP ;  /* 0x0000000000007918 */ /* 0x000fc00000000000 */
        /* <DEDUP_REMOVED lines=10> */
.L_x_1:


//--------------------- .nv.global.init           --------------------------
	.section	.nv.global.init,"aw",@progbits
.nv.global.init:
	.type		_$_str,@object
	.size		_$_str,(_$_str_$_2 - _$_str)
_$_str:
        /*0000*/ 	.byte	0x5f, 0x5f, 0x43, 0x55, 0x44, 0x41, 0x5f, 0x46, 0x54, 0x5a, 0x00
	.type		_$_str_$_2,@object
	.size		_$_str_$_2,(.L_1 - _$_str_$_2)
_$_str_$_2:
        /*000b*/ 	.byte	0x5f, 0x5f, 0x43, 0x55, 0x44, 0x41, 0x5f, 0x50, 0x52, 0x45, 0x43, 0x5f, 0x53, 0x51, 0x52, 0x54
        /*001b*/ 	.byte	0x00
.L_1:


//--------------------- .nv.constant0.triton_poi_fused__native_batch_norm_legit_no_training_cat_relu_47 --------------------------
	.section	.nv.constant0.triton_poi_fused__native_batch_norm_legit_no_training_cat_relu_47,"a",@progbits
	.sectionflags	@""
	.align	4
.nv.constant0.triton_poi_fused__native_batch_norm_legit_no_training_cat_relu_47:
	.zero		596
